//
// Generated by NVIDIA NVVM Compiler
//
// Compiler Build ID: CL-36424714
// Cuda compilation tools, release 13.0, V13.0.88
// Based on NVVM 20.0.0
//

.version 9.0
.target sm_100
.address_size 64

	// .globl	_Z6kernelv
.extern .func  (.param .b32 func_retval0) vprintf
(
	.param .b64 vprintf_param_0,
	.param .b64 vprintf_param_1
)
;
.global .align 1 .b8 $str[14] = {80, 97, 115, 115, 119, 111, 114, 100, 58, 32, 37, 115, 10};

.visible .entry _Z6kernelv()
{
	.local .align 8 .b8 	__local_depot0[48];
	.reg .b64 	%SP;
	.reg .b64 	%SPL;
	.reg .pred 	%p<17>;
	.reg .b16 	%rs<74>;
	.reg .b32 	%r<11>;
	.reg .b64 	%rd<61>;

	mov.u64 	%SPL, __local_depot0;
	cvta.local.u64 	%SP, %SPL;
	add.u64 	%rd1, %SPL, 0;
	add.u64 	%rd26, %SP, 14;
	add.u64 	%rd2, %SPL, 14;
	add.u64 	%rd3, %SPL, 32;
	add.u64 	%rd4, %SPL, 40;
	mov.b16 	%rs21, 0;
	st.local.u8 	[%rd4+6], %rs21;
	mov.u32 	%r1, %ctaid.x;
	mov.u32 	%r2, %tid.x;
	cvt.u16.u32 	%rs22, %r1;
	add.s16 	%rs1, %rs22, 65;
	cvt.u16.u32 	%rs23, %r2;
	add.s16 	%rs24, %rs23, 65;
	add.s64 	%rd5, %rd4, 1;
	st.local.u8 	[%rd4+1], %rs24;
	mov.b16 	%rs65, 48;
	add.u64 	%rd29, %SP, 7;
$L__BB0_1:
	mov.b16 	%rs66, 48;
$L__BB0_2:
	mov.b16 	%rs67, 48;
$L__BB0_3:
	mov.b16 	%rs68, 48;
$L__BB0_4:
	mov.u16 	%rs5, %rs68;
	and.b16  	%rs29, %rs1, 255;
	setp.ne.s16 	%p1, %rs29, 66;
	st.local.u8 	[%rd4+2], %rs65;
	st.local.u8 	[%rd4+3], %rs66;
	st.local.u8 	[%rd4+4], %rs67;
	st.local.u8 	[%rd4+5], %rs5;
	mov.b16 	%rs70, 66;
	st.local.u8 	[%rd1], %rs70;
	mov.b16 	%rs30, 68;
	st.local.u8 	[%rd1+1], %rs30;
	mov.b16 	%rs31, 50;
	st.local.u8 	[%rd1+2], %rs31;
	mov.b16 	%rs32, 48;
	st.local.u8 	[%rd1+3], %rs32;
	mov.b16 	%rs33, 53;
	st.local.u8 	[%rd1+4], %rs33;
	mov.b16 	%rs34, 55;
	st.local.u8 	[%rd1+5], %rs34;
	mov.b16 	%rs35, 0;
	st.local.u8 	[%rd1+6], %rs35;
	cvta.to.local.u64 	%rd30, %rd29;
	st.local.u8 	[%rd30], %rs70;
	mov.b16 	%rs36, 84;
	st.local.u8 	[%rd30+1], %rs36;
	mov.b16 	%rs37, 51;
	st.local.u8 	[%rd30+2], %rs37;
	mov.b16 	%rs38, 49;
	st.local.u8 	[%rd30+3], %rs38;
	mov.b16 	%rs39, 54;
	st.local.u8 	[%rd30+4], %rs39;
	st.local.u8 	[%rd30+5], %rs39;
	st.local.u8 	[%rd30+6], %rs35;
	mov.b16 	%rs40, 78;
	st.local.u8 	[%rd2], %rs40;
	st.local.u8 	[%rd2+1], %rs36;
	st.local.u8 	[%rd2+2], %rs31;
	st.local.u8 	[%rd2+3], %rs39;
	st.local.u8 	[%rd2+4], %rs31;
	st.local.u8 	[%rd2+5], %rs38;
	st.local.u8 	[%rd2+6], %rs35;
	add.u64 	%rd31, %SP, 21;
	add.u64 	%rd32, %SPL, 21;
	mov.b16 	%rs41, 80;
	st.local.u8 	[%rd32], %rs41;
	mov.b16 	%rs42, 67;
	st.local.u8 	[%rd32+1], %rs42;
	st.local.u8 	[%rd32+2], %rs39;
	st.local.u8 	[%rd32+3], %rs33;
	mov.b16 	%rs43, 56;
	st.local.u8 	[%rd32+4], %rs43;
	mov.b16 	%rs44, 57;
	st.local.u8 	[%rd32+5], %rs44;
	st.local.u8 	[%rd32+6], %rs35;
	@%p1 bra 	$L__BB0_9;
	add.s64 	%rd53, %rd1, 1;
	mov.b16 	%rs69, 1;
	mov.u64 	%rd54, %rd5;
$L__BB0_6:
	and.b16  	%rs46, %rs69, 255;
	setp.ne.s16 	%p2, %rs46, 0;
	@%p2 bra 	$L__BB0_8;
	add.u64 	%rd33, %SP, 0;
	st.local.u64 	[%rd3], %rd33;
	mov.u64 	%rd34, $str;
	cvta.global.u64 	%rd35, %rd34;
	add.u64 	%rd36, %SP, 32;
	{ // callseq 0, 0
	.param .b64 param0;
	st.param.b64 	[param0], %rd35;
	.param .b64 param1;
	st.param.b64 	[param1], %rd36;
	.param .b32 retval0;
	call.uni (retval0), 
	vprintf, 
	(
	param0, 
	param1
	);
	ld.param.b32 	%r3, [retval0];
	} // callseq 0
	cvta.to.local.u64 	%rd38, %rd29;
	ld.local.u8 	%rs70, [%rd38];
	bra.uni 	$L__BB0_9;
$L__BB0_8:
	ld.local.u8 	%rs69, [%rd54];
	ld.local.u8 	%rs48, [%rd53];
	setp.eq.s16 	%p3, %rs69, %rs48;
	add.s64 	%rd54, %rd54, 1;
	add.s64 	%rd53, %rd53, 1;
	@%p3 bra 	$L__BB0_6;
$L__BB0_9:
	and.b16  	%rs49, %rs70, 255;
	setp.ne.s16 	%p4, %rs29, %rs49;
	@%p4 bra 	$L__BB0_14;
	cvta.to.local.u64 	%rd56, %rd29;
	mov.u16 	%rs71, %rs1;
	mov.u64 	%rd55, %rd4;
$L__BB0_11:
	and.b16  	%rs51, %rs71, 255;
	setp.ne.s16 	%p5, %rs51, 0;
	@%p5 bra 	$L__BB0_13;
	st.local.u64 	[%rd3], %rd29;
	mov.u64 	%rd41, $str;
	cvta.global.u64 	%rd42, %rd41;
	add.u64 	%rd43, %SP, 32;
	{ // callseq 1, 0
	.param .b64 param0;
	st.param.b64 	[param0], %rd42;
	.param .b64 param1;
	st.param.b64 	[param1], %rd43;
	.param .b32 retval0;
	call.uni (retval0), 
	vprintf, 
	(
	param0, 
	param1
	);
	ld.param.b32 	%r5, [retval0];
	} // callseq 1
	bra.uni 	$L__BB0_14;
$L__BB0_13:
	add.s64 	%rd14, %rd55, 1;
	add.s64 	%rd15, %rd56, 1;
	ld.local.u8 	%rs71, [%rd55+1];
	ld.local.u8 	%rs52, [%rd56+1];
	setp.eq.s16 	%p6, %rs71, %rs52;
	mov.u64 	%rd55, %rd14;
	mov.u64 	%rd56, %rd15;
	@%p6 bra 	$L__BB0_11;
$L__BB0_14:
	ld.local.u8 	%rs53, [%rd2];
	setp.ne.s16 	%p7, %rs29, %rs53;
	@%p7 bra 	$L__BB0_19;
	mov.u16 	%rs72, %rs1;
	mov.u64 	%rd57, %rd4;
	mov.u64 	%rd58, %rd2;
$L__BB0_16:
	and.b16  	%rs55, %rs72, 255;
	setp.ne.s16 	%p8, %rs55, 0;
	@%p8 bra 	$L__BB0_18;
	st.local.u64 	[%rd3], %rd26;
	mov.u64 	%rd45, $str;
	cvta.global.u64 	%rd46, %rd45;
	add.u64 	%rd47, %SP, 32;
	{ // callseq 2, 0
	.param .b64 param0;
	st.param.b64 	[param0], %rd46;
	.param .b64 param1;
	st.param.b64 	[param1], %rd47;
	.param .b32 retval0;
	call.uni (retval0), 
	vprintf, 
	(
	param0, 
	param1
	);
	ld.param.b32 	%r7, [retval0];
	} // callseq 2
	bra.uni 	$L__BB0_19;
$L__BB0_18:
	add.s64 	%rd18, %rd57, 1;
	add.s64 	%rd19, %rd58, 1;
	ld.local.u8 	%rs72, [%rd57+1];
	ld.local.u8 	%rs56, [%rd58+1];
	setp.eq.s16 	%p9, %rs72, %rs56;
	mov.u64 	%rd57, %rd18;
	mov.u64 	%rd58, %rd19;
	@%p9 bra 	$L__BB0_16;
$L__BB0_19:
	cvta.to.local.u64 	%rd59, %rd31;
	ld.local.u8 	%rs57, [%rd59];
	setp.ne.s16 	%p10, %rs29, %rs57;
	@%p10 bra 	$L__BB0_24;
	mov.u16 	%rs73, %rs1;
	mov.u64 	%rd60, %rd4;
$L__BB0_21:
	and.b16  	%rs59, %rs73, 255;
	setp.ne.s16 	%p11, %rs59, 0;
	@%p11 bra 	$L__BB0_23;
	st.local.u64 	[%rd3], %rd31;
	mov.u64 	%rd50, $str;
	cvta.global.u64 	%rd51, %rd50;
	add.u64 	%rd52, %SP, 32;
	{ // callseq 3, 0
	.param .b64 param0;
	st.param.b64 	[param0], %rd51;
	.param .b64 param1;
	st.param.b64 	[param1], %rd52;
	.param .b32 retval0;
	call.uni (retval0), 
	vprintf, 
	(
	param0, 
	param1
	);
	ld.param.b32 	%r9, [retval0];
	} // callseq 3
	bra.uni 	$L__BB0_24;
$L__BB0_23:
	add.s64 	%rd23, %rd60, 1;
	add.s64 	%rd24, %rd59, 1;
	ld.local.u8 	%rs73, [%rd60+1];
	ld.local.u8 	%rs60, [%rd59+1];
	setp.eq.s16 	%p12, %rs73, %rs60;
	mov.u64 	%rd59, %rd24;
	mov.u64 	%rd60, %rd23;
	@%p12 bra 	$L__BB0_21;
$L__BB0_24:
	add.s16 	%rs68, %rs5, 1;
	and.b16  	%rs61, %rs5, 255;
	setp.lt.u16 	%p13, %rs61, 57;
	@%p13 bra 	$L__BB0_4;
	add.s16 	%rs17, %rs67, 1;
	and.b16  	%rs62, %rs67, 255;
	setp.lt.u16 	%p14, %rs62, 57;
	mov.u16 	%rs67, %rs17;
	@%p14 bra 	$L__BB0_3;
	add.s16 	%rs18, %rs66, 1;
	and.b16  	%rs63, %rs66, 255;
	setp.lt.u16 	%p15, %rs63, 57;
	mov.u16 	%rs66, %rs18;
	@%p15 bra 	$L__BB0_2;
	add.s16 	%rs19, %rs65, 1;
	and.b16  	%rs64, %rs65, 255;
	setp.lt.u16 	%p16, %rs64, 57;
	mov.u16 	%rs65, %rs19;
	@%p16 bra 	$L__BB0_1;
	ret;

}


// ===== COMPILED SASS (sm_100) =====

	.target	sm_100

	.elftype	@"ET_EXEC"


//--------------------- .note.nv.tkinfo           --------------------------
	.section	.note.nv.tkinfo,"",@"SHT_NOTE"
	.sectionflags	@"SHF_NOTE_NV_TKINFO"
	.tkinfo
        /*0018*/ 	.word	0x00000002
        /*0030*/ 	.string	""
        /*0030*/ 	.string	"ptxas"
        /*0030*/ 	.string	"Cuda compilation tools, release 13.0, V13.0.88"
        /*0030*/ 	.string	"Build cuda_13.0.r13.0/compiler.36424714_0"
        /*0030*/ 	.string	"-arch sm_100 -m 64 "



//--------------------- .note.nv.cuinfo           --------------------------
	.section	.note.nv.cuinfo,"",@"SHT_NOTE"
	.sectionflags	@"SHF_NOTE_NV_CUINFO"
        /*0018*/ 	.short	0x0002
        /*001a*/ 	.short	0x0064
        /*001c*/ 	.short	0x0082
	.zero		2


//--------------------- .nv.info                  --------------------------
	.section	.nv.info,"",@"SHT_CUDA_INFO"
	.align	4


	//----- nvinfo : EIATTR_REGCOUNT
	.align		4
        /*0000*/ 	.byte	0x04, 0x2f
        /*0002*/ 	.short	(.L_2 - .L_1)
	.align		4
.L_1:
        /*0004*/ 	.word	index@(_Z6kernelv)
        /*0008*/ 	.word	0x00000019


	//----- nvinfo : EIATTR_FRAME_SIZE
	.align		4
.L_2:
        /*000c*/ 	.byte	0x04, 0x11
        /*000e*/ 	.short	(.L_4 - .L_3)
	.align		4
.L_3:
        /*0010*/ 	.word	index@(_Z6kernelv)
        /*0014*/ 	.word	0x00000030


	//----- nvinfo : EIATTR_MIN_STACK_SIZE
	.align		4
.L_4:
        /*0018*/ 	.byte	0x04, 0x12
        /*001a*/ 	.short	(.L_6 - .L_5)
	.align		4
.L_5:
        /*001c*/ 	.word	index@(_Z6kernelv)
        /*0020*/ 	.word	0x00000030
.L_6:


//--------------------- .nv.compat                --------------------------
	.section	.nv.compat,"",@"SHT_CUDA_COMPAT_INFO"
	.align	4
        /*0000*/ 	.byte	0x02, 0x09, 0x00, 0x00, 0x02, 0x02, 0x01, 0x00, 0x02, 0x05, 0x05, 0x00, 0x03, 0x07, 0x01, 0x01
        /*0010*/ 	.byte	0x02, 0x03, 0x00, 0x00, 0x02, 0x06, 0x01, 0x00, 0x04, 0x0b, 0x08, 0x00, 0x09, 0x00, 0x00, 0x00
        /*0020*/ 	.byte	0x00, 0x00, 0x00, 0x00


//--------------------- .nv.info._Z6kernelv       --------------------------
	.section	.nv.info._Z6kernelv,"",@"SHT_CUDA_INFO"
	.sectionflags	@""
	.align	4


	//----- nvinfo : EIATTR_CUDA_API_VERSION
	.align		4
        /*0000*/ 	.byte	0x04, 0x37
        /*0002*/ 	.short	(.L_8 - .L_7)
.L_7:
        /*0004*/ 	.word	0x00000082


	//----- nvinfo : EIATTR_SPARSE_MMA_MASK
	.align		4
.L_8:
        /*0008*/ 	.byte	0x03, 0x50
        /*000a*/ 	.short	0x0000


	//----- nvinfo : EIATTR_MAXREG_COUNT
	.align		4
        /*000c*/ 	.byte	0x03, 0x1b
        /*000e*/ 	.short	0x00ff


	//----- nvinfo : EIATTR_EXTERNS
	.align		4
        /*0010*/ 	.byte	0x04, 0x0f
        /*0012*/ 	.short	(.L_10 - .L_9)


	//   ....[0]....
	.align		4
.L_9:
        /*0014*/ 	.word	index@(vprintf)


	//----- nvinfo : EIATTR_MERCURY_ISA_VERSION
	.align		4
.L_10:
        /*0018*/ 	.byte	0x03, 0x5f
        /*001a*/ 	.short	0x0101


	//----- nvinfo : EIATTR_VRC_CTA_INIT_COUNT
	.align		4
        /*001c*/ 	.byte	0x02, 0x4a
	.zero		1
	.zero		1


	//----- nvinfo : EIATTR_SYSCALL_OFFSETS
	.align		4
        /*0020*/ 	.byte	0x04, 0x46
        /*0022*/ 	.short	(.L_12 - .L_11)


	//   ....[0]....
.L_11:
        /*0024*/ 	.word	0x000006c0


	//   ....[1]....
        /*0028*/ 	.word	0x00000930


	//   ....[2]....
        /*002c*/ 	.word	0x00000b60


	//   ....[3]....
        /*0030*/ 	.word	0x00000d90


	//----- nvinfo : EIATTR_EXIT_INSTR_OFFSETS
	.align		4
.L_12:
        /*0034*/ 	.byte	0x04, 0x1c
        /*0036*/ 	.short	(.L_14 - .L_13)


	//   ....[0]....
.L_13:
        /*0038*/ 	.word	0x00000ee0


	//----- nvinfo : EIATTR_CRS_STACK_SIZE
	.align		4
.L_14:
        /*003c*/ 	.byte	0x04, 0x1e
        /*003e*/ 	.short	(.L_16 - .L_15)
.L_15:
        /*0040*/ 	.word	0x00000000


	//----- nvinfo : EIATTR_SW_WAR
	.align		4
.L_16:
        /*0044*/ 	.byte	0x04, 0x36
        /*0046*/ 	.short	(.L_18 - .L_17)
.L_17:
        /*0048*/ 	.word	0x00000008
.L_18:


//--------------------- .nv.callgraph             --------------------------
	.section	.nv.callgraph,"",@"SHT_CUDA_CALLGRAPH"
	.align	4
	.sectionentsize	8
	.align		4
        /*0000*/ 	.word	0x00000000
	.align		4
        /*0004*/ 	.word	0xffffffff
	.align		4
        /*0008*/ 	.word	index@(_Z6kernelv)
	.align		4
        /*000c*/ 	.word	index@(vprintf)
	.align		4
        /*0010*/ 	.word	0x00000000
	.align		4
        /*0014*/ 	.word	0xfffffffe
	.align		4
        /*0018*/ 	.word	0x00000000
	.align		4
        /*001c*/ 	.word	0xfffffffd
	.align		4
        /*0020*/ 	.word	0x00000000
	.align		4
        /*0024*/ 	.word	0xfffffffc


//--------------------- .nv.constant4             --------------------------
	.section	.nv.constant4,"a",@progbits
	.align	8
	.align		8
.nv.constant4:
        /*0000*/ 	.dword	vprintf
	.align		8
        /*0008*/ 	.dword	$str


//--------------------- .text._Z6kernelv          --------------------------
	.section	.text._Z6kernelv,"ax",@progbits
	.align	128
        .global         _Z6kernelv
        .type           _Z6kernelv,@function
        .size           _Z6kernelv,(.L_x_25 - _Z6kernelv)
        .other          _Z6kernelv,@"STO_CUDA_ENTRY STV_DEFAULT"
_Z6kernelv:
.text._Z6kernelv:
[----:B------:R-:W0:Y:S01]  /*0000*/  LDC R1, c[0x0][0x37c] ;  /* 0x0000df00ff017b82 */ /* 0x000e220000000800 */
[----:B------:R-:W1:Y:S01]  /*0010*/  S2R R0, SR_TID.X ;  /* 0x0000000000007919 */ /* 0x000e620000002100 */
[----:B0-----:R-:W-:-:S06]  /*0020*/  VIADD R1, R1, 0xffffffd0 ;  /* 0xffffffd001017836 */ /* 0x001fcc0000000000 */
[----:B------:R-:W0:Y:S01]  /*0030*/  S2UR UR37, SR_CTAID.X ;  /* 0x00000000002579c3 */ /* 0x000e220000002500 */
[----:B------:R-:W2:Y:S01]  /*0040*/  LDCU UR36, c[0x0][0x2f8] ;  /* 0x00005f00ff2477ac */ /* 0x000ea20008000800 */
[----:B------:R-:W-:Y:S01]  /*0050*/  IMAD.MOV.U32 R2, RZ, RZ, 0x30 ;  /* 0x00000030ff027424 */ /* 0x000fe200078e00ff */
[----:B------:R3:W-:Y:S01]  /*0060*/  STL.U8 [R1+0x2e], RZ ;  /* 0x00002eff01007387 */ /* 0x0007e20000100000 */
[----:B------:R-:W4:Y:S01]  /*0070*/  LDCU UR38, c[0x0][0x2fc] ;  /* 0x00005f80ff2677ac */ /* 0x000f220008000800 */
[----:B------:R-:W-:-:S13]  /*0080*/  R2UR UR39, R1 ;  /* 0x00000000012772ca */ /* 0x000fda00000e0000 */
[----:B--2---:R-:W-:Y:S02]  /*0090*/  UIADD3 UR36, UP0, UPT, UR39, UR36, URZ ;  /* 0x0000002427247290 */ /* 0x004fe4000ff1e0ff */
[----:B------:R-:W-:Y:S02]  /*00a0*/  UIADD3 UR40, UPT, UPT, UR39, 0xe, URZ ;  /* 0x0000000e27287890 */ /* 0x000fe4000fffe0ff */
[----:B------:R-:W-:Y:S02]  /*00b0*/  UIADD3 UR41, UPT, UPT, UR39, 0x28, URZ ;  /* 0x0000002827297890 */ /* 0x000fe4000fffe0ff */
[----:B0-----:R-:W-:Y:S02]  /*00c0*/  UIADD3 UR37, UPT, UPT, UR37, 0x41, URZ ;  /* 0x0000004125257890 */ /* 0x001fe4000fffe0ff */
[----:B------:R-:W-:Y:S02]  /*00d0*/  UIADD3 UR42, UPT, UPT, UR39, 0x29, URZ ;  /* 0x00000029272a7890 */ /* 0x000fe4000fffe0ff */
[----:B----4-:R-:W-:Y:S01]  /*00e0*/  UIADD3.X UR38, UPT, UPT, URZ, UR38, URZ, UP0, !UPT ;  /* 0x00000026ff267290 */ /* 0x010fe200087fe4ff */
[----:B-1----:R-:W-:-:S05]  /*00f0*/  VIADD R0, R0, 0x41 ;  /* 0x0000004100007836 */ /* 0x002fca0000000000 */
[----:B------:R3:W-:Y:S06]  /*0100*/  STL.U8 [R1+0x29], R0 ;  /* 0x0000290001007387 */ /* 0x0007ec0000100000 */
.L_x_23:
[----:B------:R-:W-:Y:S01]  /*0110*/  HFMA2 R16, -RZ, RZ, 0, 2.86102294921875e-06 ;  /* 0x00000030ff107431 */ /* 0x000fe200000001ff */
[----:B------:R-:W-:Y:S06]  /*0120*/  BSSY.RECONVERGENT B9, `(.L_x_0) ;  /* 0x00000d7000097945 */ /* 0x000fec0003800200 */
.L_x_22:
[----:B------:R-:W-:Y:S01]  /*0130*/  BSSY.RECONVERGENT B8, `(.L_x_1) ;  /* 0x00000d1000087945 */ /* 0x000fe20003800200 */
[----:B------:R-:W-:-:S07]  /*0140*/  IMAD.MOV.U32 R18, RZ, RZ, 0x30 ;  /* 0x00000030ff127424 */ /* 0x000fce00078e00ff */
.L_x_21:
[----:B------:R-:W-:Y:S01]  /*0150*/  BSSY.RECONVERGENT B7, `(.L_x_2) ;  /* 0x00000ca000077945 */ /* 0x000fe20003800200 */
[----:B------:R-:W-:-:S07]  /*0160*/  IMAD.MOV.U32 R22, RZ, RZ, 0x30 ;  /* 0x00000030ff167424 */ /* 0x000fce00078e00ff */
.L_x_20:
[----:B------:R-:W0:Y:S01]  /*0170*/  LDCU UR4, c[0x0][0x2f8] ;  /* 0x00005f00ff0477ac */ /* 0x000e220008000800 */
[----:B------:R-:W-:Y:S02]  /*0180*/  HFMA2 R6, -RZ, RZ, 0, 3.159046173095703125e-06 ;  /* 0x00000035ff067431 */ /* 0x000fe400000001ff */
[----:B------:R-:W-:Y:S01]  /*0190*/  IMAD.MOV.U32 R3, RZ, RZ, 0x44 ;  /* 0x00000044ff037424 */ /* 0x000fe200078e00ff */
[----:B------:R-:W-:Y:S01]  /*01a0*/  MOV R5, 0x30 ;  /* 0x0000003000057802 */ /* 0x000fe20000000f00 */
[----:B------:R-:W-:Y:S01]  /*01b0*/  UIADD3 UR5, UPT, UPT, UR36, 0x7, URZ ;  /* 0x0000000724057890 */ /* 0x000fe2000fffe0ff */
[----:B------:R-:W-:Y:S01]  /*01c0*/  IMAD.MOV.U32 R7, RZ, RZ, 0x37 ;  /* 0x00000037ff077424 */ /* 0x000fe200078e00ff */
[----:B------:R-:W-:Y:S01]  /*01d0*/  STL.U8 [R1+0x2a], R2 ;  /* 0x00002a0201007387 */ /* 0x000fe20000100000 */
[----:B---3--:R-:W-:Y:S02]  /*01e0*/  IMAD.MOV.U32 R0, RZ, RZ, 0x42 ;  /* 0x00000042ff007424 */ /* 0x008fe400078e00ff */
[----:B------:R-:W-:-:S02]  /*01f0*/  HFMA2 R10, -RZ, RZ, 0, 3.337860107421875e-06 ;  /* 0x00000038ff0a7431 */ /* 0x000fc400000001ff */
[----:B------:R-:W-:Y:S01]  /*0200*/  IMAD.MOV.U32 R4, RZ, RZ, 0x32 ;  /* 0x00000032ff047424 */ /* 0x000fe200078e00ff */
[----:B------:R1:W-:Y:S01]  /*0210*/  STL.U8 [R1+0x1], R3 ;  /* 0x0000010301007387 */ /* 0x0003e20000100000 */
[----:B------:R-:W-:Y:S02]  /*0220*/  IMAD.MOV.U32 R8, RZ, RZ, 0x33 ;  /* 0x00000033ff087424 */ /* 0x000fe400078e00ff */
[----:B------:R-:W-:Y:S01]  /*0230*/  IMAD.MOV.U32 R9, RZ, RZ, 0x43 ;  /* 0x00000043ff097424 */ /* 0x000fe200078e00ff */
[----:B------:R2:W-:Y:S01]  /*0240*/  STL.U8 [R1+0x3], R5 ;  /* 0x0000030501007387 */ /* 0x0005e20000100000 */
[----:B------:R-:W-:Y:S01]  /*0250*/  IMAD.MOV.U32 R11, RZ, RZ, 0x39 ;  /* 0x00000039ff0b7424 */ /* 0x000fe200078e00ff */
[----:B0-----:R-:W-:Y:S02]  /*0260*/  UIADD3 UR4, UPT, UPT, -UR4, UR5, URZ ;  /* 0x0000000504047290 */ /* 0x001fe4000fffe1ff */
[----:B------:R0:W-:Y:S01]  /*0270*/  STL.U8 [R1+0x5], R7 ;  /* 0x0000050701007387 */ /* 0x0001e20000100000 */
[----:B-1----:R-:W-:-:S03]  /*0280*/  IMAD.MOV.U32 R3, RZ, RZ, 0x54 ;  /* 0x00000054ff037424 */ /* 0x002fc600078e00ff */
[----:B------:R-:W-:Y:S01]  /*0290*/  STL.U8 [R1+0x2b], R16 ;  /* 0x00002b1001007387 */ /* 0x000fe20000100000 */
[----:B--2---:R-:W-:-:S03]  /*02a0*/  IMAD.MOV.U32 R5, RZ, RZ, 0x31 ;  /* 0x00000031ff057424 */ /* 0x004fc600078e00ff */
[----:B------:R-:W-:Y:S01]  /*02b0*/  STL.U8 [R1+0x2c], R18 ;  /* 0x00002c1201007387 */ /* 0x000fe20000100000 */
[----:B0-----:R-:W-:-:S03]  /*02c0*/  MOV R7, 0x36 ;  /* 0x0000003600077802 */ /* 0x001fc60000000f00 */
[----:B------:R-:W-:Y:S04]  /*02d0*/  STL.U8 [R1+0x2d], R22 ;  /* 0x00002d1601007387 */ /* 0x000fe80000100000 */
[----:B------:R-:W-:Y:S04]  /*02e0*/  STL.U8 [R1+0x6], RZ ;  /* 0x000006ff01007387 */ /* 0x000fe80000100000 */
[----:B------:R-:W-:Y:S04]  /*02f0*/  STL.U8 [R1], R0 ;  /* 0x0000000001007387 */ /* 0x000fe80000100000 */
[----:B------:R-:W-:Y:S04]  /*0300*/  STL.U8 [R1+0x2], R4 ;  /* 0x0000020401007387 */ /* 0x000fe80000100000 */
[----:B------:R-:W-:Y:S04]  /*0310*/  STL.U8 [R1+0x4], R6 ;  /* 0x0000040601007387 */ /* 0x000fe80000100000 */
[----:B------:R0:W-:Y:S04]  /*0320*/  STL.U8 [UR4], R0 ;  /* 0x00000000ff007987 */ /* 0x0001e80008100004 */
[----:B------:R1:W-:Y:S01]  /*0330*/  STL.U8 [UR4+0x2], R8 ;  /* 0x00000208ff007987 */ /* 0x0003e20008100004 */
[----:B0-----:R-:W-:-:S03]  /*0340*/  IMAD.MOV.U32 R0, RZ, RZ, 0x4e ;  /* 0x0000004eff007424 */ /* 0x001fc600078e00ff */
[----:B------:R-:W-:Y:S02]  /*0350*/  STL.U8 [UR4+0x1], R3 ;  /* 0x00000103ff007987 */ /* 0x000fe40008100004 */
[----:B-1----:R-:W-:Y:S01]  /*0360*/  PRMT R8, R0, 0x7610, R8 ;  /* 0x0000761000087816 */ /* 0x002fe20000000008 */
[----:B------:R-:W-:Y:S01]  /*0370*/  IMAD.MOV.U32 R0, RZ, RZ, 0x50 ;  /* 0x00000050ff007424 */ /* 0x000fe200078e00ff */
[----:B------:R-:W-:Y:S04]  /*0380*/  STL.U8 [UR4+0x3], R5 ;  /* 0x00000305ff007987 */ /* 0x000fe80008100004 */
[----:B------:R-:W-:Y:S04]  /*0390*/  STL.U8 [UR4+0x4], R7 ;  /* 0x00000407ff007987 */ /* 0x000fe80008100004 */
[----:B------:R-:W-:Y:S04]  /*03a0*/  STL.U8 [UR4+0x5], R7 ;  /* 0x00000507ff007987 */ /* 0x000fe80008100004 */
[----:B------:R-:W-:Y:S01]  /*03b0*/  STL.U8 [UR4+0x6], RZ ;  /* 0x000006ffff007987 */ /* 0x000fe20008100004 */
[----:B------:R-:W-:-:S03]  /*03c0*/  ULOP3.LUT UR4, UR37, 0xff, URZ, 0xc0, !UPT ;  /* 0x000000ff25047892 */ /* 0x000fc6000f8ec0ff */
[----:B------:R-:W-:Y:S01]  /*03d0*/  STL.U8 [R1+0x10], R4 ;  /* 0x0000100401007387 */ /* 0x000fe20000100000 */
[----:B------:R-:W-:-:S03]  /*03e0*/  UISETP.NE.AND UP0, UPT, UR4, 0x42, UPT ;  /* 0x000000420400788c */ /* 0x000fc6000bf05270 */
[----:B------:R0:W-:Y:S04]  /*03f0*/  STL.U8 [R1+0x12], R4 ;  /* 0x0000120401007387 */ /* 0x0001e80000100000 */
[----:B------:R1:W-:Y:S04]  /*0400*/  STL.U8 [R1+0xf], R3 ;  /* 0x00000f0301007387 */ /* 0x0003e80000100000 */
[----:B------:R2:W-:Y:S01]  /*0410*/  STL.U8 [R1+0x13], R5 ;  /* 0x0000130501007387 */ /* 0x0005e20000100000 */
[----:B0-----:R-:W-:Y:S02]  /*0420*/  PRMT R4, R9, 0x7610, R4 ;  /* 0x0000761009047816 */ /* 0x001fe40000000004 */
[----:B------:R-:W-:Y:S01]  /*0430*/  PRMT R9, R11, 0x7610, R9 ;  /* 0x000076100b097816 */ /* 0x000fe20000000009 */
[----:B------:R0:W-:Y:S01]  /*0440*/  STL.U8 [R1+0x11], R7 ;  /* 0x0000110701007387 */ /* 0x0001e20000100000 */
[----:B-1----:R-:W-:Y:S01]  /*0450*/  PRMT R3, R0, 0x7610, R3 ;  /* 0x0000761000037816 */ /* 0x002fe20000000003 */
[----:B------:R-:W-:-:S02]  /*0460*/  IMAD.MOV.U32 R0, RZ, RZ, 0x42 ;  /* 0x00000042ff007424 */ /* 0x000fc400078e00ff */
[----:B------:R0:W-:Y:S01]  /*0470*/  STL.U8 [R1+0x17], R7 ;  /* 0x0000170701007387 */ /* 0x0001e20000100000 */
[----:B--2---:R-:W-:-:S03]  /*0480*/  PRMT R5, R10, 0x7610, R5 ;  /* 0x000076100a057816 */ /* 0x004fc60000000005 */
[----:B------:R0:W-:Y:S04]  /*0490*/  STL.U8 [R1+0x18], R6 ;  /* 0x0000180601007387 */ /* 0x0001e80000100000 */
[----:B------:R0:W-:Y:S04]  /*04a0*/  STL.U8 [R1+0xe], R8 ;  /* 0x00000e0801007387 */ /* 0x0001e80000100000 */
[----:B------:R0:W-:Y:S04]  /*04b0*/  STL.U8 [R1+0x15], R3 ;  /* 0x0000150301007387 */ /* 0x0001e80000100000 */
[----:B------:R0:W-:Y:S04]  /*04c0*/  STL.U8 [R1+0x16], R4 ;  /* 0x0000160401007387 */ /* 0x0001e80000100000 */
[----:B------:R0:W-:Y:S04]  /*04d0*/  STL.U8 [R1+0x19], R5 ;  /* 0x0000190501007387 */ /* 0x0001e80000100000 */
[----:B------:R0:W-:Y:S04]  /*04e0*/  STL.U8 [R1+0x1a], R9 ;  /* 0x00001a0901007387 */ /* 0x0001e80000100000 */
[----:B------:R0:W-:Y:S04]  /*04f0*/  STL.U8 [R1+0x14], RZ ;  /* 0x000014ff01007387 */ /* 0x0001e80000100000 */
[----:B------:R0:W-:Y:S01]  /*0500*/  STL.U8 [R1+0x1b], RZ ;  /* 0x00001bff01007387 */ /* 0x0001e20000100000 */
[----:B------:R-:W-:Y:S05]  /*0510*/  BRA.U UP0, `(.L_x_3) ;  /* 0x0000000100807547 */ /* 0x000fea000b800000 */
[----:B------:R-:W-:Y:S01]  /*0520*/  BSSY.RECONVERGENT B6, `(.L_x_3) ;  /* 0x000001f000067945 */ /* 0x000fe20003800200 */
[----:B0-----:R-:W-:Y:S01]  /*0530*/  IMAD.MOV.U32 R3, RZ, RZ, 0x1 ;  /* 0x00000001ff037424 */ /* 0x001fe200078e00ff */
[----:B------:R-:W-:Y:S01]  /*0540*/  IADD3 R6, PT, PT, R1, 0x1, RZ ;  /* 0x0000000101067810 */ /* 0x000fe20007ffe0ff */
[----:B------:R-:W-:-:S07]  /*0550*/  IMAD.U32 R5, RZ, RZ, UR42 ;  /* 0x0000002aff057e24 */ /* 0x000fce000f8e00ff */
.L_x_5:
[----:B------:R-:W-:-:S13]  /*0560*/  LOP3.LUT P0, RZ, R3, 0xff, RZ, 0xc0, !PT ;  /* 0x000000ff03ff7812 */ /* 0x000fda000780c0ff */
[----:B------:R-:W-:Y:S05]  /*0570*/  @!P0 BRA `(.L_x_4) ;  /* 0x00000000001c8947 */ /* 0x000fea0003800000 */
[----:B------:R0:W2:Y:S04]  /*0580*/  LDL.U8 R3, [R5] ;  /* 0x0000000005037983 */ /* 0x0000a80000100000 */
[----:B------:R1:W2:Y:S01]  /*0590*/  LDL.U8 R4, [R6] ;  /* 0x0000000006047983 */ /* 0x0002a20000100000 */
[----:B0-----:R-:W-:Y:S02]  /*05a0*/  VIADD R5, R5, 0x1 ;  /* 0x0000000105057836 */ /* 0x001fe40000000000 */
[----:B-1----:R-:W-:Y:S01]  /*05b0*/  VIADD R6, R6, 0x1 ;  /* 0x0000000106067836 */ /* 0x002fe20000000000 */
[----:B--2---:R-:W-:-:S13]  /*05c0*/  ISETP.NE.AND P0, PT, R3, R4, PT ;  /* 0x000000040300720c */ /* 0x004fda0003f05270 */
[----:B------:R-:W-:Y:S05]  /*05d0*/  @!P0 BRA `(.L_x_5) ;  /* 0xfffffffc00e08947 */ /* 0x000fea000383ffff */
[----:B------:R-:W-:Y:S05]  /*05e0*/  BRA `(.L_x_6) ;  /* 0x0000000000487947 */ /* 0x000fea0003800000 */
.L_x_4:
[----:B------:R-:W-:Y:S01]  /*05f0*/  MOV R10, UR36 ;  /* 0x00000024000a7c02 */ /* 0x000fe20008000f00 */
[----:B------:R-:W-:Y:S01]  /*0600*/  IMAD.U32 R11, RZ, RZ, UR38 ;  /* 0x00000026ff0b7e24 */ /* 0x000fe2000f8e00ff */
[----:B------:R-:W-:Y:S01]  /*0610*/  MOV R0, 0x0 ;  /* 0x0000000000007802 */ /* 0x000fe20000000f00 */
[----:B------:R-:W0:Y:S03]  /*0620*/  LDCU.64 UR6, c[0x4][0x8] ;  /* 0x01000100ff0677ac */ /* 0x000e260008000a00 */
[----:B------:R1:W2:Y:S01]  /*0630*/  LDC.64 R8, c[0x4][R0] ;  /* 0x0100000000087b82 */ /* 0x0002a20000000a00 */
[----:B------:R1:W-:Y:S01]  /*0640*/  STL.64 [R1+0x20], R10 ;  /* 0x0000200a01007387 */ /* 0x0003e20000100a00 */
[----:B------:R-:W-:-:S04]  /*0650*/  UIADD3 UR4, UP0, UPT, UR36, 0x20, URZ ;  /* 0x0000002024047890 */ /* 0x000fc8000ff1e0ff */
[----:B------:R-:W-:Y:S02]  /*0660*/  UIADD3.X UR5, UPT, UPT, URZ, UR38, URZ, UP0, !UPT ;  /* 0x00000026ff057290 */ /* 0x000fe400087fe4ff */
[----:B------:R-:W-:-:S04]  /*0670*/  MOV R6, UR4 ;  /* 0x0000000400067c02 */ /* 0x000fc80008000f00 */
[----:B------:R-:W-:Y:S02]  /*0680*/  IMAD.U32 R7, RZ, RZ, UR5 ;  /* 0x00000005ff077e24 */ /* 0x000fe4000f8e00ff */
[----:B0-----:R-:W-:Y:S02]  /*0690*/  IMAD.U32 R4, RZ, RZ, UR6 ;  /* 0x00000006ff047e24 */ /* 0x001fe4000f8e00ff */
[----:B-1----:R-:W-:-:S07]  /*06a0*/  IMAD.U32 R5, RZ, RZ, UR7 ;  /* 0x00000007ff057e24 */ /* 0x002fce000f8e00ff */
[----:B------:R-:W-:-:S07]  /*06b0*/  LEPC R20, `(.L_x_7) ;  /* 0x000000001014794e */ /* 0x000fce0000000000 */
[----:B--2---:R-:W-:Y:S05]  /*06c0*/  CALL.ABS.NOINC R8 ;  /* 0x0000000008007343 */ /* 0x004fea0003c00000 */
.L_x_7:
[----:B------:R-:W0:Y:S01]  /*06d0*/  LDCU UR4, c[0x0][0x2f8] ;  /* 0x00005f00ff0477ac */ /* 0x000e220008000800 */
[----:B------:R-:W-:-:S04]  /*06e0*/  UIADD3 UR5, UPT, UPT, UR36, 0x7, URZ ;  /* 0x0000000724057890 */ /* 0x000fc8000fffe0ff */
[----:B0-----:R-:W-:-:S09]  /*06f0*/  UIADD3 UR4, UPT, UPT, -UR4, UR5, URZ ;  /* 0x0000000504047290 */ /* 0x001fd2000fffe1ff */
[----:B------:R-:W5:Y:S03]  /*0700*/  LDL.U8 R0, [UR4] ;  /* 0x00000004ff007983 */ /* 0x000f660008100000 */
.L_x_6:
[----:B------:R-:W-:Y:S05]  /*0710*/  BSYNC.RECONVERGENT B6 ;  /* 0x0000000000067941 */ /* 0x000fea0003800200 */
.L_x_3:
[----:B------:R-:W-:Y:S01]  /*0720*/  ULOP3.LUT UR4, UR37, 0xff, URZ, 0xc0, !UPT ;  /* 0x000000ff25047892 */ /* 0x000fe2000f8ec0ff */
[----:B-----5:R-:W-:Y:S01]  /*0730*/  LOP3.LUT R0, R0, 0xff, RZ, 0xc0, !PT ;  /* 0x000000ff00007812 */ /* 0x020fe200078ec0ff */
[----:B------:R-:W-:Y:S04]  /*0740*/  BSSY.RECONVERGENT B6, `(.L_x_8) ;  /* 0x0000020000067945 */ /* 0x000fe80003800200 */
[----:B------:R-:W-:-:S13]  /*0750*/  ISETP.NE.AND P0, PT, R0, UR4, PT ;  /* 0x0000000400007c0c */ /* 0x000fda000bf05270 */
[----:B------:R-:W-:Y:S05]  /*0760*/  @P0 BRA `(.L_x_9) ;  /* 0x0000000000740947 */ /* 0x000fea0003800000 */
[----:B------:R-:W1:Y:S01]  /*0770*/  LDCU UR4, c[0x0][0x2f8] ;  /* 0x00005f00ff0477ac */ /* 0x000e620008000800 */
[----:B0-----:R-:W-:Y:S01]  /*0780*/  IMAD.U32 R8, RZ, RZ, UR36 ;  /* 0x00000024ff087e24 */ /* 0x001fe2000f8e00ff */
[----:B------:R-:W-:Y:S01]  /*0790*/  MOV R4, UR41 ;  /* 0x0000002900047c02 */ /* 0x000fe20008000f00 */
[----:B------:R-:W-:-:S03]  /*07a0*/  IMAD.U32 R0, RZ, RZ, UR37 ;  /* 0x00000025ff007e24 */ /* 0x000fc6000f8e00ff */
[----:B------:R-:W-:-:S05]  /*07b0*/  IADD3 R8, P0, PT, R8, 0x7, RZ ;  /* 0x0000000708087810 */ /* 0x000fca0007f1e0ff */
[----:B-1----:R-:W-:-:S08]  /*07c0*/  VIADD R5, R8, -UR4 ;  /* 0x8000000408057c36 */ /* 0x002fd00008000000 */
.L_x_11:
[----:B------:R-:W-:-:S13]  /*07d0*/  LOP3.LUT P1, RZ, R0, 0xff, RZ, 0xc0, !PT ;  /* 0x000000ff00ff7812 */ /* 0x000fda000782c0ff */
[----:B------:R-:W-:Y:S05]  /*07e0*/  @!P1 BRA `(.L_x_10) ;  /* 0x0000000000209947 */ /* 0x000fea0003800000 */
[----:B------:R0:W2:Y:S04]  /*07f0*/  LDL.U8 R0, [R4+0x1] ;  /* 0x0000010004007983 */ /* 0x0000a80000100000 */
[----:B------:R-:W2:Y:S01]  /*0800*/  LDL.U8 R3, [R5+0x1] ;  /* 0x0000010005037983 */ /* 0x000ea20000100000 */
[----:B0-----:R-:W-:Y:S01]  /*0810*/  VIADD R4, R4, 0x1 ;  /* 0x0000000104047836 */ /* 0x001fe20000000000 */
[----:B--2---:R-:W-:Y:S01]  /*0820*/  ISETP.NE.AND P1, PT, R0, R3, PT ;  /* 0x000000030000720c */ /* 0x004fe20003f25270 */
[----:B------:R-:W-:-:S05]  /*0830*/  VIADD R3, R5, 0x1 ;  /* 0x0000000105037836 */ /* 0x000fca0000000000 */
[----:B------:R-:W-:-:S07]  /*0840*/  MOV R5, R3 ;  /* 0x0000000300057202 */ /* 0x000fce0000000f00 */
[----:B------:R-:W-:Y:S05]  /*0850*/  @!P1 BRA `(.L_x_11) ;  /* 0xfffffffc00dc9947 */ /* 0x000fea000383ffff */
[----:B------:R-:W-:Y:S05]  /*0860*/  BRA `(.L_x_9) ;  /* 0x0000000000347947 */ /* 0x000fea0003800000 */
.L_x_10:
[----:B------:R-:W-:Y:S01]  /*0870*/  IMAD.X R9, RZ, RZ, UR38, P0 ;  /* 0x00000026ff097e24 */ /* 0x000fe200080e06ff */
        /* <DEDUP_REMOVED lines=12> */
.L_x_9:
[----:B------:R-:W-:Y:S05]  /*0940*/  BSYNC.RECONVERGENT B6 ;  /* 0x0000000000067941 */ /* 0x000fea0003800200 */
.L_x_8:
[----:B------:R-:W2:Y:S01]  /*0950*/  LDL.U8 R0, [R1+0xe] ;  /* 0x00000e0001007983 */ /* 0x000ea20000100000 */
[----:B------:R-:W-:Y:S01]  /*0960*/  ULOP3.LUT UR4, UR37, 0xff, URZ, 0xc0, !UPT ;  /* 0x000000ff25047892 */ /* 0x000fe2000f8ec0ff */
[----:B------:R-:W-:Y:S05]  /*0970*/  BSSY.RECONVERGENT B6, `(.L_x_12) ;  /* 0x0000020000067945 */ /* 0x000fea0003800200 */
[----:B--2---:R-:W-:-:S13]  /*0980*/  ISETP.NE.AND P0, PT, R0, UR4, PT ;  /* 0x0000000400007c0c */ /* 0x004fda000bf05270 */
[----:B------:R-:W-:Y:S05]  /*0990*/  @P0 BRA `(.L_x_13) ;  /* 0x0000000000740947 */ /* 0x000fea0003800000 */
[----:B------:R-:W-:Y:S01]  /*09a0*/  IMAD.U32 R0, RZ, RZ, UR37 ;  /* 0x00000025ff007e24 */ /* 0x000fe2000f8e00ff */
[----:B0-----:R-:W-:Y:S01]  /*09b0*/  MOV R5, UR40 ;  /* 0x0000002800057c02 */ /* 0x001fe20008000f00 */
[----:B------:R-:W-:-:S07]  /*09c0*/  IMAD.U32 R4, RZ, RZ, UR41 ;  /* 0x00000029ff047e24 */ /* 0x000fce000f8e00ff */
.L_x_15:
        /* <DEDUP_REMOVED lines=10> */
.L_x_14:
[----:B------:R-:W-:Y:S01]  /*0a70*/  UIADD3 UR4, UP0, UPT, UR36, 0xe, URZ ;  /* 0x0000000e24047890 */ /* 0x000fe2000ff1e0ff */
[----:B------:R-:W-:Y:S01]  /*0a80*/  MOV R0, 0x0 ;  /* 0x0000000000007802 */ /* 0x000fe20000000f00 */
[----:B------:R-:W0:Y:S03]  /*0a90*/  LDCU.64 UR6, c[0x4][0x8] ;  /* 0x01000100ff0677ac */ /* 0x000e260008000a00 */
[----:B------:R1:W2:Y:S01]  /*0aa0*/  LDC.64 R10, c[0x4][R0] ;  /* 0x01000000000a7b82 */ /* 0x0002a20000000a00 */
[----:B------:R-:W-:Y:S01]  /*0ab0*/  UIADD3.X UR5, UPT, UPT, URZ, UR38, URZ, UP0, !UPT ;  /* 0x00000026ff057290 */ /* 0x000fe200087fe4ff */
[----:B------:R-:W-:Y:S01]  /*0ac0*/  IMAD.U32 R8, RZ, RZ, UR4 ;  /* 0x00000004ff087e24 */ /* 0x000fe2000f8e00ff */
[----:B------:R-:W-:-:S04]  /*0ad0*/  UIADD3 UR4, UP0, UPT, UR36, 0x20, URZ ;  /* 0x0000002024047890 */ /* 0x000fc8000ff1e0ff */
[----:B------:R-:W-:Y:S01]  /*0ae0*/  IMAD.U32 R9, RZ, RZ, UR5 ;  /* 0x00000005ff097e24 */ /* 0x000fe2000f8e00ff */
[----:B------:R-:W-:Y:S01]  /*0af0*/  UIADD3.X UR5, UPT, UPT, URZ, UR38, URZ, UP0, !UPT ;  /* 0x00000026ff057290 */ /* 0x000fe200087fe4ff */
[----:B------:R-:W-:-:S03]  /*0b00*/  IMAD.U32 R6, RZ, RZ, UR4 ;  /* 0x00000004ff067e24 */ /* 0x000fc6000f8e00ff */
[----:B------:R1:W-:Y:S02]  /*0b10*/  STL.64 [R1+0x20], R8 ;  /* 0x0000200801007387 */ /* 0x0003e40000100a00 */
[----:B------:R-:W-:Y:S01]  /*0b20*/  MOV R7, UR5 ;  /* 0x0000000500077c02 */ /* 0x000fe20008000f00 */
[----:B0-----:R-:W-:Y:S01]  /*0b30*/  IMAD.U32 R5, RZ, RZ, UR7 ;  /* 0x00000007ff057e24 */ /* 0x001fe2000f8e00ff */
[----:B------:R-:W-:-:S07]  /*0b40*/  MOV R4, UR6 ;  /* 0x0000000600047c02 */ /* 0x000fce0008000f00 */
[----:B------:R-:W-:-:S07]  /*0b50*/  LEPC R20, `(.L_x_13) ;  /* 0x000000001014794e */ /* 0x000fce0000000000 */
[----:B-12---:R-:W-:Y:S05]  /*0b60*/  CALL.ABS.NOINC R10 ;  /* 0x000000000a007343 */ /* 0x006fea0003c00000 */
.L_x_13:
[----:B------:R-:W-:Y:S05]  /*0b70*/  BSYNC.RECONVERGENT B6 ;  /* 0x0000000000067941 */ /* 0x000fea0003800200 */
.L_x_12:
[----:B------:R-:W1:Y:S01]  /*0b80*/  LDCU UR4, c[0x0][0x2f8] ;  /* 0x00005f00ff0477ac */ /* 0x000e620008000800 */
[----:B0-----:R-:W-:-:S05]  /*0b90*/  IMAD.U32 R8, RZ, RZ, UR36 ;  /* 0x00000024ff087e24 */ /* 0x001fca000f8e00ff */
[----:B------:R-:W-:-:S05]  /*0ba0*/  IADD3 R8, P0, PT, R8, 0x15, RZ ;  /* 0x0000001508087810 */ /* 0x000fca0007f1e0ff */
[----:B-1----:R-:W-:-:S05]  /*0bb0*/  VIADD R5, R8, -UR4 ;  /* 0x8000000408057c36 */ /* 0x002fca0008000000 */
[----:B------:R-:W2:Y:S01]  /*0bc0*/  LDL.U8 R0, [R5] ;  /* 0x0000000005007983 */ /* 0x000ea20000100000 */
[----:B------:R-:W-:Y:S01]  /*0bd0*/  ULOP3.LUT UR4, UR37, 0xff, URZ, 0xc0, !UPT ;  /* 0x000000ff25047892 */ /* 0x000fe2000f8ec0ff */
[----:B------:R-:W-:Y:S05]  /*0be0*/  BSSY.RECONVERGENT B6, `(.L_x_16) ;  /* 0x000001c000067945 */ /* 0x000fea0003800200 */
[----:B--2---:R-:W-:-:S13]  /*0bf0*/  ISETP.NE.AND P1, PT, R0, UR4, PT ;  /* 0x0000000400007c0c */ /* 0x004fda000bf25270 */
[----:B------:R-:W-:Y:S05]  /*0c00*/  @P1 BRA `(.L_x_17) ;  /* 0x0000000000641947 */ /* 0x000fea0003800000 */
[----:B------:R-:W-:Y:S01]  /*0c10*/  MOV R0, UR37 ;  /* 0x0000002500007c02 */ /* 0x000fe20008000f00 */
[----:B------:R-:W-:-:S07]  /*0c20*/  IMAD.U32 R4, RZ, RZ, UR41 ;  /* 0x00000029ff047e24 */ /* 0x000fce000f8e00ff */
.L_x_19:
[----:B------:R-:W-:-:S13]  /*0c30*/  LOP3.LUT P1, RZ, R0, 0xff, RZ, 0xc0, !PT ;  /* 0x000000ff00ff7812 */ /* 0x000fda000782c0ff */
[----:B------:R-:W-:Y:S05]  /*0c40*/  @!P1 BRA `(.L_x_18) ;  /* 0x0000000000209947 */ /* 0x000fea0003800000 */
[----:B------:R0:W2:Y:S04]  /*0c50*/  LDL.U8 R0, [R4+0x1] ;  /* 0x0000010004007983 */ /* 0x0000a80000100000 */
[----:B------:R-:W2:Y:S01]  /*0c60*/  LDL.U8 R3, [R5+0x1] ;  /* 0x0000010005037983 */ /* 0x000ea20000100000 */
[----:B0-----:R-:W-:Y:S01]  /*0c70*/  VIADD R4, R4, 0x1 ;  /* 0x0000000104047836 */ /* 0x001fe20000000000 */
[----:B--2---:R-:W-:Y:S02]  /*0c80*/  ISETP.NE.AND P1, PT, R0, R3, PT ;  /* 0x000000030000720c */ /* 0x004fe40003f25270 */
[----:B------:R-:W-:-:S05]  /*0c90*/  IADD3 R3, PT, PT, R5, 0x1, RZ ;  /* 0x0000000105037810 */ /* 0x000fca0007ffe0ff */
[----:B------:R-:W-:-:S06]  /*0ca0*/  IMAD.MOV.U32 R5, RZ, RZ, R3 ;  /* 0x000000ffff057224 */ /* 0x000fcc00078e0003 */
[----:B------:R-:W-:Y:S05]  /*0cb0*/  @!P1 BRA `(.L_x_19) ;  /* 0xfffffffc00dc9947 */ /* 0x000fea000383ffff */
[----:B------:R-:W-:Y:S05]  /*0cc0*/  BRA `(.L_x_17) ;  /* 0x0000000000347947 */ /* 0x000fea0003800000 */
.L_x_18:
[----:B------:R-:W-:Y:S01]  /*0cd0*/  IMAD.X R9, RZ, RZ, UR38, P0 ;  /* 0x00000026ff097e24 */ /* 0x000fe200080e06ff */
[----:B------:R-:W-:Y:S01]  /*0ce0*/  MOV R0, 0x0 ;  /* 0x0000000000007802 */ /* 0x000fe20000000f00 */
[----:B------:R-:W0:Y:S03]  /*0cf0*/  LDCU.64 UR6, c[0x4][0x8] ;  /* 0x01000100ff0677ac */ /* 0x000e260008000a00 */
[----:B------:R1:W2:Y:S01]  /*0d00*/  LDC.64 R10, c[0x4][R0] ;  /* 0x01000000000a7b82 */ /* 0x0002a20000000a00 */
[----:B------:R1:W-:Y:S01]  /*0d10*/  STL.64 [R1+0x20], R8 ;  /* 0x0000200801007387 */ /* 0x0003e20000100a00 */
[----:B------:R-:W-:-:S04]  /*0d20*/  UIADD3 UR4, UP0, UPT, UR36, 0x20, URZ ;  /* 0x0000002024047890 */ /* 0x000fc8000ff1e0ff */
[----:B------:R-:W-:Y:S02]  /*0d30*/  UIADD3.X UR5, UPT, UPT, URZ, UR38, URZ, UP0, !UPT ;  /* 0x00000026ff057290 */ /* 0x000fe400087fe4ff */
[----:B------:R-:W-:-:S04]  /*0d40*/  IMAD.U32 R6, RZ, RZ, UR4 ;  /* 0x00000004ff067e24 */ /* 0x000fc8000f8e00ff */
[----:B------:R-:W-:Y:S02]  /*0d50*/  MOV R7, UR5 ;  /* 0x0000000500077c02 */ /* 0x000fe40008000f00 */
[----:B0-----:R-:W-:Y:S01]  /*0d60*/  MOV R4, UR6 ;  /* 0x0000000600047c02 */ /* 0x001fe20008000f00 */
[----:B-1----:R-:W-:-:S07]  /*0d70*/  IMAD.U32 R5, RZ, RZ, UR7 ;  /* 0x00000007ff057e24 */ /* 0x002fce000f8e00ff */
[----:B------:R-:W-:-:S07]  /*0d80*/  LEPC R20, `(.L_x_17) ;  /* 0x000000001014794e */ /* 0x000fce0000000000 */
[----:B--2---:R-:W-:Y:S05]  /*0d90*/  CALL.ABS.NOINC R10 ;  /* 0x000000000a007343 */ /* 0x004fea0003c00000 */
.L_x_17:
[----:B------:R-:W-:Y:S05]  /*0da0*/  BSYNC.RECONVERGENT B6 ;  /* 0x0000000000067941 */ /* 0x000fea0003800200 */
.L_x_16:
[C---:B------:R-:W-:Y:S01]  /*0db0*/  LOP3.LUT R0, R22.reuse, 0xff, RZ, 0xc0, !PT ;  /* 0x000000ff16007812 */ /* 0x040fe200078ec0ff */
[----:B------:R-:W-:-:S03]  /*0dc0*/  VIADD R22, R22, 0x1 ;  /* 0x0000000116167836 */ /* 0x000fc60000000000 */
[----:B------:R-:W-:-:S13]  /*0dd0*/  ISETP.GE.U32.AND P0, PT, R0, 0x39, PT ;  /* 0x000000390000780c */ /* 0x000fda0003f06070 */
[----:B------:R-:W-:Y:S05]  /*0de0*/  @!P0 BRA `(.L_x_20) ;  /* 0xfffffff000e08947 */ /* 0x000fea000383ffff */
[----:B------:R-:W-:Y:S05]  /*0df0*/  BSYNC.RECONVERGENT B7 ;  /* 0x0000000000077941 */ /* 0x000fea0003800200 */
.L_x_2:
[C---:B------:R-:W-:Y:S01]  /*0e00*/  LOP3.LUT R0, R18.reuse, 0xff, RZ, 0xc0, !PT ;  /* 0x000000ff12007812 */ /* 0x040fe200078ec0ff */
[----:B------:R-:W-:-:S03]  /*0e10*/  VIADD R18, R18, 0x1 ;  /* 0x0000000112127836 */ /* 0x000fc60000000000 */
[----:B------:R-:W-:-:S13]  /*0e20*/  ISETP.GE.U32.AND P0, PT, R0, 0x39, PT ;  /* 0x000000390000780c */ /* 0x000fda0003f06070 */
[----:B------:R-:W-:Y:S05]  /*0e30*/  @!P0 BRA `(.L_x_21) ;  /* 0xfffffff000c48947 */ /* 0x000fea000383ffff */
[----:B------:R-:W-:Y:S05]  /*0e40*/  BSYNC.RECONVERGENT B8 ;  /* 0x0000000000087941 */ /* 0x000fea0003800200 */
.L_x_1:
[C---:B------:R-:W-:Y:S02]  /*0e50*/  LOP3.LUT R0, R16.reuse, 0xff, RZ, 0xc0, !PT ;  /* 0x000000ff10007812 */ /* 0x040fe400078ec0ff */
[----:B------:R-:W-:Y:S02]  /*0e60*/  IADD3 R16, PT, PT, R16, 0x1, RZ ;  /* 0x0000000110107810 */ /* 0x000fe40007ffe0ff */
[----:B------:R-:W-:-:S13]  /*0e70*/  ISETP.GE.U32.AND P0, PT, R0, 0x39, PT ;  /* 0x000000390000780c */ /* 0x000fda0003f06070 */
[----:B------:R-:W-:Y:S05]  /*0e80*/  @!P0 BRA `(.L_x_22) ;  /* 0xfffffff000a88947 */ /* 0x000fea000383ffff */
[----:B------:R-:W-:Y:S05]  /*0e90*/  BSYNC.RECONVERGENT B9 ;  /* 0x0000000000097941 */ /* 0x000fea0003800200 */
.L_x_0:
[C---:B------:R-:W-:Y:S01]  /*0ea0*/  LOP3.LUT R0, R2.reuse, 0xff, RZ, 0xc0, !PT ;  /* 0x000000ff02007812 */ /* 0x040fe200078ec0ff */
[----:B------:R-:W-:-:S03]  /*0eb0*/  VIADD R2, R2, 0x1 ;  /* 0x0000000102027836 */ /* 0x000fc60000000000 */
[----:B------:R-:W-:-:S13]  /*0ec0*/  ISETP.GE.U32.AND P0, PT, R0, 0x39, PT ;  /* 0x000000390000780c */ /* 0x000fda0003f06070 */
[----:B------:R-:W-:Y:S05]  /*0ed0*/  @!P0 BRA `(.L_x_23) ;  /* 0xfffffff0008c8947 */ /* 0x000fea000383ffff */
[----:B------:R-:W-:Y:S05]  /*0ee0*/  EXIT ;  /* 0x000000000000794d */ /* 0x000fea0003800000 */
.L_x_24:
[----:B------:R-:W-:-:S00]  /*0ef0*/  BRA `(.L_x_24) ;  /* 0xfffffffc00fc7947 */ /* 0x000fc0000383ffff */
[----:B------:R-:W-:-:S00]  /*0f00*/  NOP ;  /* 0x0000000000007918 */ /* 0x000fc00000000000 */
[----:B------:R-:W-:-:S00]  /*0f10*/  NOP ;  /* 0x0000000000007918 */ /* 0x000fc00000000000 */
[----:B------:R-:W-:-:S00]  /*0f20*/  NOP ;  /* 0x0000000000007918 */ /* 0x000fc00000000000 */
[----:B------:R-:W-:-:S00]  /*0f30*/  NOP ;  /* 0x0000000000007918 */ /* 0x000fc00000000000 */
[----:B------:R-:W-:-:S00]  /*0f40*/  NOP ;  /* 0x0000000000007918 */ /* 0x000fc00000000000 */
[----:B------:R-:W-:-:S00]  /*0f50*/  NOP ;  /* 0x0000000000007918 */ /* 0x000fc00000000000 */
[----:B------:R-:W-:-:S00]  /*0f60*/  NOP ;  /* 0x0000000000007918 */ /* 0x000fc00000000000 */
[----:B------:R-:W-:-:S00]  /*0f70*/  NOP ;  /* 0x0000000000007918 */ /* 0x000fc00000000000 */
.L_x_25:


//--------------------- .nv.global.init           --------------------------
	.section	.nv.global.init,"aw",@progbits
.nv.global.init:
	.type		$str,@object
	.size		$str,(.L_0 - $str)
$str:
        /*0000*/ 	.byte	0x50, 0x61, 0x73, 0x73, 0x77, 0x6f, 0x72, 0x64, 0x3a, 0x20, 0x25, 0x73, 0x0a, 0x00
.L_0:


//--------------------- .nv.shared.reserved.0     --------------------------
	.section	.nv.shared.reserved.0,"aw",@nobits
	.weak		__nv_reservedSMEM_offset_0_alias
	.size		__nv_reservedSMEM_offset_0_alias, 0, 64
	.other		__nv_reservedSMEM_offset_0_alias,@"STO_CUDA_RESERVED_SHARED STV_DEFAULT"
__nv_reservedSMEM_offset_0_alias:
	.zero		0
	.zero		64


//--------------------- .nv.constant0._Z6kernelv  --------------------------
	.section	.nv.constant0._Z6kernelv,"a",@progbits
	.sectionflags	@""
	.align	4
.nv.constant0._Z6kernelv:
	.zero		896


//--------------------- SYMBOLS --------------------------

	.type		.nv.reservedSmem.offset0,@object
	.size		.nv.reservedSmem.offset0,0x4
	.type		vprintf,@function
